//
// Generated by NVIDIA NVVM Compiler
//
// Compiler Build ID: CL-36424714
// Cuda compilation tools, release 13.0, V13.0.88
// Based on NVVM 20.0.0
//

.version 9.0
.target sm_100
.address_size 64

	// .globl	_Z14mysgemm_nativeiiifPfS_fS_

.visible .entry _Z14mysgemm_nativeiiifPfS_fS_(
	.param .u32 _Z14mysgemm_nativeiiifPfS_fS__param_0,
	.param .u32 _Z14mysgemm_nativeiiifPfS_fS__param_1,
	.param .u32 _Z14mysgemm_nativeiiifPfS_fS__param_2,
	.param .f32 _Z14mysgemm_nativeiiifPfS_fS__param_3,
	.param .u64 .ptr .align 1 _Z14mysgemm_nativeiiifPfS_fS__param_4,
	.param .u64 .ptr .align 1 _Z14mysgemm_nativeiiifPfS_fS__param_5,
	.param .f32 _Z14mysgemm_nativeiiifPfS_fS__param_6,
	.param .u64 .ptr .align 1 _Z14mysgemm_nativeiiifPfS_fS__param_7
)
.maxntid 1024
{
	.reg .pred 	%p<13>;
	.reg .b32 	%r<43>;
	.reg .b32 	%f<73>;
	.reg .b64 	%rd<53>;

	ld.param.u32 	%r18, [_Z14mysgemm_nativeiiifPfS_fS__param_0];
	ld.param.u32 	%r20, [_Z14mysgemm_nativeiiifPfS_fS__param_1];
	ld.param.u32 	%r19, [_Z14mysgemm_nativeiiifPfS_fS__param_2];
	ld.param.f32 	%f13, [_Z14mysgemm_nativeiiifPfS_fS__param_3];
	ld.param.u64 	%rd7, [_Z14mysgemm_nativeiiifPfS_fS__param_4];
	ld.param.u64 	%rd8, [_Z14mysgemm_nativeiiifPfS_fS__param_5];
	ld.param.f32 	%f14, [_Z14mysgemm_nativeiiifPfS_fS__param_6];
	ld.param.u64 	%rd6, [_Z14mysgemm_nativeiiifPfS_fS__param_7];
	cvta.to.global.u64 	%rd1, %rd8;
	cvta.to.global.u64 	%rd2, %rd7;
	mov.u32 	%r22, %tid.x;
	mov.u32 	%r23, %ctaid.x;
	mov.u32 	%r24, %ntid.x;
	mad.lo.s32 	%r1, %r23, %r24, %r22;
	mov.u32 	%r25, %tid.y;
	mov.u32 	%r26, %ctaid.y;
	mov.u32 	%r27, %ntid.y;
	mad.lo.s32 	%r28, %r26, %r27, %r25;
	setp.ge.s32 	%p1, %r1, %r18;
	setp.ge.s32 	%p2, %r28, %r20;
	or.pred  	%p3, %p1, %p2;
	@%p3 bra 	$L__BB0_14;
	setp.lt.s32 	%p4, %r19, 1;
	mov.f32 	%f72, 0f00000000;
	@%p4 bra 	$L__BB0_13;
	mul.lo.s32 	%r3, %r19, %r28;
	and.b32  	%r4, %r19, 7;
	setp.lt.u32 	%p5, %r19, 8;
	mov.f32 	%f72, 0f00000000;
	mov.b32 	%r41, 0;
	@%p5 bra 	$L__BB0_5;
	and.b32  	%r41, %r19, 2147483640;
	neg.s32 	%r39, %r41;
	shl.b32 	%r7, %r18, 3;
	mul.wide.u32 	%rd9, %r3, 4;
	add.s64 	%rd10, %rd9, %rd1;
	add.s64 	%rd52, %rd10, 16;
	mov.f32 	%f72, 0f00000000;
	mul.wide.s32 	%rd13, %r18, 4;
	mov.u32 	%r38, %r1;
$L__BB0_4:
	.pragma "nounroll";
	mul.wide.s32 	%rd11, %r38, 4;
	add.s64 	%rd12, %rd2, %rd11;
	ld.global.f32 	%f19, [%rd12];
	ld.global.f32 	%f20, [%rd52+-16];
	fma.rn.f32 	%f21, %f19, %f20, %f72;
	add.s64 	%rd14, %rd12, %rd13;
	ld.global.f32 	%f22, [%rd14];
	ld.global.f32 	%f23, [%rd52+-12];
	fma.rn.f32 	%f24, %f22, %f23, %f21;
	add.s64 	%rd15, %rd14, %rd13;
	ld.global.f32 	%f25, [%rd15];
	ld.global.f32 	%f26, [%rd52+-8];
	fma.rn.f32 	%f27, %f25, %f26, %f24;
	add.s64 	%rd16, %rd15, %rd13;
	ld.global.f32 	%f28, [%rd16];
	ld.global.f32 	%f29, [%rd52+-4];
	fma.rn.f32 	%f30, %f28, %f29, %f27;
	add.s64 	%rd17, %rd16, %rd13;
	ld.global.f32 	%f31, [%rd17];
	ld.global.f32 	%f32, [%rd52];
	fma.rn.f32 	%f33, %f31, %f32, %f30;
	add.s64 	%rd18, %rd17, %rd13;
	ld.global.f32 	%f34, [%rd18];
	ld.global.f32 	%f35, [%rd52+4];
	fma.rn.f32 	%f36, %f34, %f35, %f33;
	add.s64 	%rd19, %rd18, %rd13;
	ld.global.f32 	%f37, [%rd19];
	ld.global.f32 	%f38, [%rd52+8];
	fma.rn.f32 	%f39, %f37, %f38, %f36;
	add.s64 	%rd20, %rd19, %rd13;
	ld.global.f32 	%f40, [%rd20];
	ld.global.f32 	%f41, [%rd52+12];
	fma.rn.f32 	%f72, %f40, %f41, %f39;
	add.s32 	%r39, %r39, 8;
	add.s32 	%r38, %r38, %r7;
	add.s64 	%rd52, %rd52, 32;
	setp.ne.s32 	%p6, %r39, 0;
	@%p6 bra 	$L__BB0_4;
$L__BB0_5:
	setp.eq.s32 	%p7, %r4, 0;
	@%p7 bra 	$L__BB0_13;
	and.b32  	%r13, %r19, 3;
	setp.lt.u32 	%p8, %r4, 4;
	@%p8 bra 	$L__BB0_8;
	mad.lo.s32 	%r30, %r41, %r18, %r1;
	mul.wide.s32 	%rd21, %r30, 4;
	add.s64 	%rd22, %rd2, %rd21;
	ld.global.f32 	%f43, [%rd22];
	add.s32 	%r31, %r41, %r3;
	mul.wide.u32 	%rd23, %r31, 4;
	add.s64 	%rd24, %rd1, %rd23;
	ld.global.f32 	%f44, [%rd24];
	fma.rn.f32 	%f45, %f43, %f44, %f72;
	mul.wide.s32 	%rd25, %r18, 4;
	add.s64 	%rd26, %rd22, %rd25;
	ld.global.f32 	%f46, [%rd26];
	cvt.u64.u32 	%rd27, %r3;
	cvt.u64.u32 	%rd28, %r41;
	add.s64 	%rd29, %rd28, %rd27;
	shl.b64 	%rd30, %rd29, 2;
	add.s64 	%rd31, %rd1, %rd30;
	ld.global.f32 	%f47, [%rd31+4];
	fma.rn.f32 	%f48, %f46, %f47, %f45;
	add.s64 	%rd32, %rd26, %rd25;
	ld.global.f32 	%f49, [%rd32];
	ld.global.f32 	%f50, [%rd31+8];
	fma.rn.f32 	%f51, %f49, %f50, %f48;
	add.s64 	%rd33, %rd32, %rd25;
	ld.global.f32 	%f52, [%rd33];
	ld.global.f32 	%f53, [%rd31+12];
	fma.rn.f32 	%f72, %f52, %f53, %f51;
	add.s32 	%r41, %r41, 4;
$L__BB0_8:
	setp.eq.s32 	%p9, %r13, 0;
	@%p9 bra 	$L__BB0_13;
	setp.eq.s32 	%p10, %r13, 1;
	@%p10 bra 	$L__BB0_11;
	mad.lo.s32 	%r32, %r41, %r18, %r1;
	mul.wide.s32 	%rd34, %r32, 4;
	add.s64 	%rd35, %rd2, %rd34;
	ld.global.f32 	%f55, [%rd35];
	add.s32 	%r33, %r41, %r3;
	mul.wide.u32 	%rd36, %r33, 4;
	add.s64 	%rd37, %rd1, %rd36;
	ld.global.f32 	%f56, [%rd37];
	fma.rn.f32 	%f57, %f55, %f56, %f72;
	mul.wide.s32 	%rd38, %r18, 4;
	add.s64 	%rd39, %rd35, %rd38;
	ld.global.f32 	%f58, [%rd39];
	cvt.u64.u32 	%rd40, %r3;
	cvt.u64.u32 	%rd41, %r41;
	add.s64 	%rd42, %rd41, %rd40;
	shl.b64 	%rd43, %rd42, 2;
	add.s64 	%rd44, %rd1, %rd43;
	ld.global.f32 	%f59, [%rd44+4];
	fma.rn.f32 	%f72, %f58, %f59, %f57;
	add.s32 	%r41, %r41, 2;
$L__BB0_11:
	and.b32  	%r34, %r19, 1;
	setp.eq.b32 	%p11, %r34, 1;
	not.pred 	%p12, %p11;
	@%p12 bra 	$L__BB0_13;
	mad.lo.s32 	%r35, %r41, %r18, %r1;
	mul.wide.s32 	%rd45, %r35, 4;
	add.s64 	%rd46, %rd2, %rd45;
	ld.global.f32 	%f60, [%rd46];
	add.s32 	%r36, %r41, %r3;
	mul.wide.u32 	%rd47, %r36, 4;
	add.s64 	%rd48, %rd1, %rd47;
	ld.global.f32 	%f61, [%rd48];
	fma.rn.f32 	%f72, %f60, %f61, %f72;
$L__BB0_13:
	mad.lo.s32 	%r37, %r28, %r18, %r1;
	cvta.to.global.u64 	%rd49, %rd6;
	mul.wide.s32 	%rd50, %r37, 4;
	add.s64 	%rd51, %rd49, %rd50;
	ld.global.f32 	%f62, [%rd51];
	mul.f32 	%f63, %f14, %f62;
	fma.rn.f32 	%f64, %f13, %f72, %f63;
	st.global.f32 	[%rd51], %f64;
$L__BB0_14:
	ret;

}


// ===== COMPILED SASS (sm_100) =====

	.target	sm_100

	.elftype	@"ET_EXEC"


//--------------------- .note.nv.tkinfo           --------------------------
	.section	.note.nv.tkinfo,"",@"SHT_NOTE"
	.sectionflags	@"SHF_NOTE_NV_TKINFO"
	.tkinfo
        /*0018*/ 	.word	0x00000002
        /*0030*/ 	.string	""
        /*0030*/ 	.string	"ptxas"
        /*0030*/ 	.string	"Cuda compilation tools, release 13.0, V13.0.88"
        /*0030*/ 	.string	"Build cuda_13.0.r13.0/compiler.36424714_0"
        /*0030*/ 	.string	"-arch sm_100 -m 64 "



//--------------------- .note.nv.cuinfo           --------------------------
	.section	.note.nv.cuinfo,"",@"SHT_NOTE"
	.sectionflags	@"SHF_NOTE_NV_CUINFO"
        /*0018*/ 	.short	0x0002
        /*001a*/ 	.short	0x0064
        /*001c*/ 	.short	0x0082
	.zero		2


//--------------------- .nv.info                  --------------------------
	.section	.nv.info,"",@"SHT_CUDA_INFO"
	.align	4


	//----- nvinfo : EIATTR_REGCOUNT
	.align		4
        /*0000*/ 	.byte	0x04, 0x2f
        /*0002*/ 	.short	(.L_1 - .L_0)
	.align		4
.L_0:
        /*0004*/ 	.word	index@(_Z14mysgemm_nativeiiifPfS_fS_)
        /*0008*/ 	.word	0x00000020


	//----- nvinfo : EIATTR_FRAME_SIZE
	.align		4
.L_1:
        /*000c*/ 	.byte	0x04, 0x11
        /*000e*/ 	.short	(.L_3 - .L_2)
	.align		4
.L_2:
        /*0010*/ 	.word	index@(_Z14mysgemm_nativeiiifPfS_fS_)
        /*0014*/ 	.word	0x00000000


	//----- nvinfo : EIATTR_MIN_STACK_SIZE
	.align		4
.L_3:
        /*0018*/ 	.byte	0x04, 0x12
        /*001a*/ 	.short	(.L_5 - .L_4)
	.align		4
.L_4:
        /*001c*/ 	.word	index@(_Z14mysgemm_nativeiiifPfS_fS_)
        /*0020*/ 	.word	0x00000000
.L_5:


//--------------------- .nv.compat                --------------------------
	.section	.nv.compat,"",@"SHT_CUDA_COMPAT_INFO"
	.align	4
        /*0000*/ 	.byte	0x02, 0x09, 0x00, 0x00, 0x02, 0x02, 0x01, 0x00, 0x02, 0x05, 0x05, 0x00, 0x03, 0x07, 0x01, 0x01
        /*0010*/ 	.byte	0x02, 0x03, 0x00, 0x00, 0x02, 0x06, 0x01, 0x00, 0x04, 0x0b, 0x08, 0x00, 0x09, 0x00, 0x00, 0x00
        /*0020*/ 	.byte	0x00, 0x00, 0x00, 0x00


//--------------------- .nv.info._Z14mysgemm_nativeiiifPfS_fS_ --------------------------
	.section	.nv.info._Z14mysgemm_nativeiiifPfS_fS_,"",@"SHT_CUDA_INFO"
	.sectionflags	@""
	.align	4


	//----- nvinfo : EIATTR_CUDA_API_VERSION
	.align		4
        /*0000*/ 	.byte	0x04, 0x37
        /*0002*/ 	.short	(.L_7 - .L_6)
.L_6:
        /*0004*/ 	.word	0x00000082


	//----- nvinfo : EIATTR_KPARAM_INFO
	.align		4
.L_7:
        /*0008*/ 	.byte	0x04, 0x17
        /*000a*/ 	.short	(.L_9 - .L_8)
.L_8:
        /*000c*/ 	.word	0x00000000
        /*0010*/ 	.short	0x0007
        /*0012*/ 	.short	0x0028
        /*0014*/ 	.byte	0x00, 0xf5, 0x21, 0x00


	//----- nvinfo : EIATTR_KPARAM_INFO
	.align		4
.L_9:
        /*0018*/ 	.byte	0x04, 0x17
        /*001a*/ 	.short	(.L_11 - .L_10)
.L_10:
        /*001c*/ 	.word	0x00000000
        /*0020*/ 	.short	0x0006
        /*0022*/ 	.short	0x0020
        /*0024*/ 	.byte	0x00, 0xf0, 0x11, 0x00


	//----- nvinfo : EIATTR_KPARAM_INFO
	.align		4
.L_11:
        /*0028*/ 	.byte	0x04, 0x17
        /*002a*/ 	.short	(.L_13 - .L_12)
.L_12:
        /*002c*/ 	.word	0x00000000
        /*0030*/ 	.short	0x0005
        /*0032*/ 	.short	0x0018
        /*0034*/ 	.byte	0x00, 0xf5, 0x21, 0x00


	//----- nvinfo : EIATTR_KPARAM_INFO
	.align		4
.L_13:
        /*0038*/ 	.byte	0x04, 0x17
        /*003a*/ 	.short	(.L_15 - .L_14)
.L_14:
        /*003c*/ 	.word	0x00000000
        /*0040*/ 	.short	0x0004
        /*0042*/ 	.short	0x0010
        /*0044*/ 	.byte	0x00, 0xf5, 0x21, 0x00


	//----- nvinfo : EIATTR_KPARAM_INFO
	.align		4
.L_15:
        /*0048*/ 	.byte	0x04, 0x17
        /*004a*/ 	.short	(.L_17 - .L_16)
.L_16:
        /*004c*/ 	.word	0x00000000
        /*0050*/ 	.short	0x0003
        /*0052*/ 	.short	0x000c
        /*0054*/ 	.byte	0x00, 0xf0, 0x11, 0x00


	//----- nvinfo : EIATTR_KPARAM_INFO
	.align		4
.L_17:
        /*0058*/ 	.byte	0x04, 0x17
        /*005a*/ 	.short	(.L_19 - .L_18)
.L_18:
        /*005c*/ 	.word	0x00000000
        /*0060*/ 	.short	0x0002
        /*0062*/ 	.short	0x0008
        /*0064*/ 	.byte	0x00, 0xf0, 0x11, 0x00


	//----- nvinfo : EIATTR_KPARAM_INFO
	.align		4
.L_19:
        /*0068*/ 	.byte	0x04, 0x17
        /*006a*/ 	.short	(.L_21 - .L_20)
.L_20:
        /*006c*/ 	.word	0x00000000
        /*0070*/ 	.short	0x0001
        /*0072*/ 	.short	0x0004
        /*0074*/ 	.byte	0x00, 0xf0, 0x11, 0x00


	//----- nvinfo : EIATTR_KPARAM_INFO
	.align		4
.L_21:
        /*0078*/ 	.byte	0x04, 0x17
        /*007a*/ 	.short	(.L_23 - .L_22)
.L_22:
        /*007c*/ 	.word	0x00000000
        /*0080*/ 	.short	0x0000
        /*0082*/ 	.short	0x0000
        /*0084*/ 	.byte	0x00, 0xf0, 0x11, 0x00


	//----- nvinfo : EIATTR_SPARSE_MMA_MASK
	.align		4
.L_23:
        /*0088*/ 	.byte	0x03, 0x50
        /*008a*/ 	.short	0x0000


	//----- nvinfo : EIATTR_MAXREG_COUNT
	.align		4
        /*008c*/ 	.byte	0x03, 0x1b
        /*008e*/ 	.short	0x0040


	//----- nvinfo : EIATTR_MERCURY_ISA_VERSION
	.align		4
        /*0090*/ 	.byte	0x03, 0x5f
        /*0092*/ 	.short	0x0101


	//----- nvinfo : EIATTR_VRC_CTA_INIT_COUNT
	.align		4
        /*0094*/ 	.byte	0x02, 0x4a
	.zero		1
	.zero		1


	//----- nvinfo : EIATTR_EXIT_INSTR_OFFSETS
	.align		4
        /*0098*/ 	.byte	0x04, 0x1c
        /*009a*/ 	.short	(.L_25 - .L_24)


	//   ....[0]....
.L_24:
        /*009c*/ 	.word	0x000000c0


	//   ....[1]....
        /*00a0*/ 	.word	0x00000930


	//----- nvinfo : EIATTR_MAX_THREADS
	.align		4
.L_25:
        /*00a4*/ 	.byte	0x04, 0x05
        /*00a6*/ 	.short	(.L_27 - .L_26)
.L_26:
        /*00a8*/ 	.word	0x00000400
        /*00ac*/ 	.word	0x00000001
        /*00b0*/ 	.word	0x00000001


	//----- nvinfo : EIATTR_CBANK_PARAM_SIZE
	.align		4
.L_27:
        /*00b4*/ 	.byte	0x03, 0x19
        /*00b6*/ 	.short	0x0030


	//----- nvinfo : EIATTR_PARAM_CBANK
	.align		4
        /*00b8*/ 	.byte	0x04, 0x0a
        /*00ba*/ 	.short	(.L_29 - .L_28)
	.align		4
.L_28:
        /*00bc*/ 	.word	index@(.nv.constant0._Z14mysgemm_nativeiiifPfS_fS_)
        /*00c0*/ 	.short	0x0380
        /*00c2*/ 	.short	0x0030


	//----- nvinfo : EIATTR_SW_WAR
	.align		4
.L_29:
        /*00c4*/ 	.byte	0x04, 0x36
        /*00c6*/ 	.short	(.L_31 - .L_30)
.L_30:
        /*00c8*/ 	.word	0x00000008
.L_31:


//--------------------- .nv.callgraph             --------------------------
	.section	.nv.callgraph,"",@"SHT_CUDA_CALLGRAPH"
	.align	4
	.sectionentsize	8
	.align		4
        /*0000*/ 	.word	0x00000000
	.align		4
        /*0004*/ 	.word	0xffffffff
	.align		4
        /*0008*/ 	.word	0x00000000
	.align		4
        /*000c*/ 	.word	0xfffffffe
	.align		4
        /*0010*/ 	.word	0x00000000
	.align		4
        /*0014*/ 	.word	0xfffffffd
	.align		4
        /*0018*/ 	.word	0x00000000
	.align		4
        /*001c*/ 	.word	0xfffffffc


//--------------------- .text._Z14mysgemm_nativeiiifPfS_fS_ --------------------------
	.section	.text._Z14mysgemm_nativeiiifPfS_fS_,"ax",@progbits
	.align	128
        .global         _Z14mysgemm_nativeiiifPfS_fS_
        .type           _Z14mysgemm_nativeiiifPfS_fS_,@function
        .size           _Z14mysgemm_nativeiiifPfS_fS_,(.L_x_5 - _Z14mysgemm_nativeiiifPfS_fS_)
        .other          _Z14mysgemm_nativeiiifPfS_fS_,@"STO_CUDA_ENTRY STV_DEFAULT"
_Z14mysgemm_nativeiiifPfS_fS_:
.text._Z14mysgemm_nativeiiifPfS_fS_:
[----:B------:R-:W-:Y:S01]  /*0000*/  LDC R1, c[0x0][0x37c] ;  /* 0x0000df00ff017b82 */ /* 0x000fe20000000800 */
[----:B------:R-:W0:Y:S07]  /*0010*/  S2R R0, SR_TID.Y ;  /* 0x0000000000007919 */ /* 0x000e2e0000002200 */
[----:B------:R-:W1:Y:S01]  /*0020*/  LDC R4, c[0x0][0x360] ;  /* 0x0000d800ff047b82 */ /* 0x000e620000000800 */
[----:B------:R-:W1:Y:S07]  /*0030*/  S2R R19, SR_TID.X ;  /* 0x0000000000137919 */ /* 0x000e6e0000002100 */
[----:B------:R-:W0:Y:S08]  /*0040*/  S2UR UR5, SR_CTAID.Y ;  /* 0x00000000000579c3 */ /* 0x000e300000002600 */
[----:B------:R-:W0:Y:S08]  /*0050*/  LDC R5, c[0x0][0x364] ;  /* 0x0000d900ff057b82 */ /* 0x000e300000000800 */
[----:B------:R-:W1:Y:S08]  /*0060*/  S2UR UR4, SR_CTAID.X ;  /* 0x00000000000479c3 */ /* 0x000e700000002500 */
[----:B------:R-:W2:Y:S01]  /*0070*/  LDC.64 R2, c[0x0][0x380] ;  /* 0x0000e000ff027b82 */ /* 0x000ea20000000a00 */
[----:B0-----:R-:W-:-:S02]  /*0080*/  IMAD R0, R5, UR5, R0 ;  /* 0x0000000505007c24 */ /* 0x001fc4000f8e0200 */
[----:B-1----:R-:W-:-:S03]  /*0090*/  IMAD R19, R4, UR4, R19 ;  /* 0x0000000404137c24 */ /* 0x002fc6000f8e0213 */
[----:B--2---:R-:W-:-:S04]  /*00a0*/  ISETP.GE.AND P0, PT, R0, R3, PT ;  /* 0x000000030000720c */ /* 0x004fc80003f06270 */
[----:B------:R-:W-:-:S13]  /*00b0*/  ISETP.GE.OR P0, PT, R19, R2, P0 ;  /* 0x000000021300720c */ /* 0x000fda0000706670 */
[----:B------:R-:W-:Y:S05]  /*00c0*/  @P0 EXIT ;  /* 0x000000000000094d */ /* 0x000fea0003800000 */
[----:B------:R-:W0:Y:S01]  /*00d0*/  LDC R3, c[0x0][0x388] ;  /* 0x0000e200ff037b82 */ /* 0x000e220000000800 */
[----:B------:R-:W1:Y:S01]  /*00e0*/  LDCU.64 UR4, c[0x0][0x358] ;  /* 0x00006b00ff0477ac */ /* 0x000e620008000a00 */
[----:B------:R-:W-:Y:S01]  /*00f0*/  HFMA2 R25, -RZ, RZ, 0, 0 ;  /* 0x00000000ff197431 */ /* 0x000fe200000001ff */
[----:B0-----:R-:W-:-:S13]  /*0100*/  ISETP.GE.AND P0, PT, R3, 0x1, PT ;  /* 0x000000010300780c */ /* 0x001fda0003f06270 */
[----:B-1----:R-:W-:Y:S05]  /*0110*/  @!P0 BRA `(.L_x_0) ;  /* 0x0000000400e08947 */ /* 0x002fea0003800000 */
[C---:B------:R-:W-:Y:S01]  /*0120*/  ISETP.GE.U32.AND P1, PT, R3.reuse, 0x8, PT ;  /* 0x000000080300780c */ /* 0x040fe20003f26070 */
[----:B------:R-:W-:Y:S01]  /*0130*/  IMAD R18, R0, R3, RZ ;  /* 0x0000000300127224 */ /* 0x000fe200078e02ff */
[----:B------:R-:W-:Y:S02]  /*0140*/  LOP3.LUT R27, R3, 0x7, RZ, 0xc0, !PT ;  /* 0x00000007031b7812 */ /* 0x000fe400078ec0ff */
[----:B------:R-:W-:Y:S02]  /*0150*/  MOV R25, RZ ;  /* 0x000000ff00197202 */ /* 0x000fe40000000f00 */
[----:B------:R-:W-:Y:S02]  /*0160*/  ISETP.NE.AND P0, PT, R27, RZ, PT ;  /* 0x000000ff1b00720c */ /* 0x000fe40003f05270 */
[----:B------:R-:W-:-:S05]  /*0170*/  MOV R23, RZ ;  /* 0x000000ff00177202 */ /* 0x000fca0000000f00 */
[----:B------:R-:W-:Y:S06]  /*0180*/  @!P1 BRA `(.L_x_1) ;  /* 0x0000000000c49947 */ /* 0x000fec0003800000 */
[----:B------:R-:W0:Y:S01]  /*0190*/  LDC.64 R4, c[0x0][0x398] ;  /* 0x0000e600ff047b82 */ /* 0x000e220000000a00 */
[----:B------:R-:W-:Y:S02]  /*01a0*/  LOP3.LUT R23, R3, 0x7ffffff8, RZ, 0xc0, !PT ;  /* 0x7ffffff803177812 */ /* 0x000fe400078ec0ff */
[----:B------:R-:W-:Y:S02]  /*01b0*/  MOV R25, RZ ;  /* 0x000000ff00197202 */ /* 0x000fe40000000f00 */
[----:B------:R-:W-:Y:S02]  /*01c0*/  MOV R21, R19 ;  /* 0x0000001300157202 */ /* 0x000fe40000000f00 */
[----:B------:R-:W-:Y:S01]  /*01d0*/  IADD3 R20, PT, PT, -R23, RZ, RZ ;  /* 0x000000ff17147210 */ /* 0x000fe20007ffe1ff */
[----:B0-----:R-:W-:-:S03]  /*01e0*/  IMAD.WIDE.U32 R4, R18, 0x4, R4 ;  /* 0x0000000412047825 */ /* 0x001fc600078e0004 */
[----:B------:R-:W-:-:S04]  /*01f0*/  IADD3 R6, P1, PT, R4, 0x10, RZ ;  /* 0x0000001004067810 */ /* 0x000fc80007f3e0ff */
[----:B------:R-:W-:-:S09]  /*0200*/  IADD3.X R7, PT, PT, RZ, R5, RZ, P1, !PT ;  /* 0x00000005ff077210 */ /* 0x000fd20000ffe4ff */
.L_x_2:
[----:B------:R-:W0:Y:S01]  /*0210*/  LDC.64 R16, c[0x0][0x390] ;  /* 0x0000e400ff107b82 */ /* 0x000e220000000a00 */
[----:B------:R-:W-:Y:S02]  /*0220*/  MOV R4, R6 ;  /* 0x0000000600047202 */ /* 0x000fe40000000f00 */
[----:B------:R-:W-:-:S05]  /*0230*/  MOV R5, R7 ;  /* 0x0000000700057202 */ /* 0x000fca0000000f00 */
[----:B------:R-:W2:Y:S04]  /*0240*/  LDG.E R24, desc[UR4][R4.64+-0x10] ;  /* 0xfffff00404187981 */ /* 0x000ea8000c1e1900 */
[----:B------:R-:W3:Y:S04]  /*0250*/  LDG.E R22, desc[UR4][R4.64+-0xc] ;  /* 0xfffff40404167981 */ /* 0x000ee8000c1e1900 */
[----:B------:R-:W4:Y:S04]  /*0260*/  LDG.E R28, desc[UR4][R4.64+-0x8] ;  /* 0xfffff804041c7981 */ /* 0x000f28000c1e1900 */
[----:B------:R-:W5:Y:S01]  /*0270*/  LDG.E R29, desc[UR4][R4.64+-0x4] ;  /* 0xfffffc04041d7981 */ /* 0x000f62000c1e1900 */
[----:B0-----:R-:W-:-:S05]  /*0280*/  IMAD.WIDE R16, R21, 0x4, R16 ;  /* 0x0000000415107825 */ /* 0x001fca00078e0210 */
[----:B------:R0:W2:Y:S01]  /*0290*/  LDG.E R26, desc[UR4][R16.64] ;  /* 0x00000004101a7981 */ /* 0x0000a2000c1e1900 */
[----:B------:R-:W-:-:S04]  /*02a0*/  IMAD.WIDE R14, R2, 0x4, R16 ;  /* 0x00000004020e7825 */ /* 0x000fc800078e0210 */
[C---:B------:R-:W-:Y:S02]  /*02b0*/  IMAD.WIDE R6, R2.reuse, 0x4, R14 ;  /* 0x0000000402067825 */ /* 0x040fe400078e020e */
[----:B------:R-:W3:Y:S02]  /*02c0*/  LDG.E R15, desc[UR4][R14.64] ;  /* 0x000000040e0f7981 */ /* 0x000ee4000c1e1900 */
[C---:B------:R-:W-:Y:S02]  /*02d0*/  IMAD.WIDE R8, R2.reuse, 0x4, R6 ;  /* 0x0000000402087825 */ /* 0x040fe400078e0206 */
[----:B------:R2:W4:Y:S02]  /*02e0*/  LDG.E R7, desc[UR4][R6.64] ;  /* 0x0000000406077981 */ /* 0x000524000c1e1900 */
[C---:B------:R-:W-:Y:S02]  /*02f0*/  IMAD.WIDE R10, R2.reuse, 0x4, R8 ;  /* 0x00000004020a7825 */ /* 0x040fe400078e0208 */
[----:B------:R-:W5:Y:S02]  /*0300*/  LDG.E R8, desc[UR4][R8.64] ;  /* 0x0000000408087981 */ /* 0x000f64000c1e1900 */
[----:B------:R-:W-:-:S02]  /*0310*/  IMAD.WIDE R12, R2, 0x4, R10 ;  /* 0x00000004020c7825 */ /* 0x000fc400078e020a */
[----:B------:R-:W5:Y:S02]  /*0320*/  LDG.E R10, desc[UR4][R10.64] ;  /* 0x000000040a0a7981 */ /* 0x000f64000c1e1900 */
[----:B0-----:R-:W-:Y:S02]  /*0330*/  IMAD.WIDE R16, R2, 0x4, R12 ;  /* 0x0000000402107825 */ /* 0x001fe400078e020c */
[----:B------:R-:W5:Y:S04]  /*0340*/  LDG.E R9, desc[UR4][R4.64+0x4] ;  /* 0x0000040404097981 */ /* 0x000f68000c1e1900 */
[----:B------:R-:W5:Y:S04]  /*0350*/  LDG.E R12, desc[UR4][R12.64] ;  /* 0x000000040c0c7981 */ /* 0x000f68000c1e1900 */
[----:B------:R-:W5:Y:S04]  /*0360*/  LDG.E R14, desc[UR4][R16.64] ;  /* 0x00000004100e7981 */ /* 0x000f68000c1e1900 */
[----:B------:R-:W5:Y:S01]  /*0370*/  LDG.E R11, desc[UR4][R4.64+0x8] ;  /* 0x00000804040b7981 */ /* 0x000f62000c1e1900 */
[----:B--2---:R-:W-:-:S03]  /*0380*/  FFMA R6, R26, R24, R25 ;  /* 0x000000181a067223 */ /* 0x004fc60000000019 */
[----:B------:R-:W2:Y:S01]  /*0390*/  LDG.E R26, desc[UR4][R4.64] ;  /* 0x00000004041a7981 */ /* 0x000ea2000c1e1900 */
[----:B------:R-:W-:-:S03]  /*03a0*/  IMAD.WIDE R24, R2, 0x4, R16 ;  /* 0x0000000402187825 */ /* 0x000fc600078e0210 */
[----:B------:R-:W2:Y:S04]  /*03b0*/  LDG.E R16, desc[UR4][R4.64+0xc] ;  /* 0x00000c0404107981 */ /* 0x000ea8000c1e1900 */
[----:B------:R-:W2:Y:S01]  /*03c0*/  LDG.E R25, desc[UR4][R24.64] ;  /* 0x0000000418197981 */ /* 0x000ea2000c1e1900 */
[----:B---3--:R-:W-:Y:S01]  /*03d0*/  FFMA R6, R15, R22, R6 ;  /* 0x000000160f067223 */ /* 0x008fe20000000006 */
[----:B------:R-:W-:-:S03]  /*03e0*/  IADD3 R20, PT, PT, R20, 0x8, RZ ;  /* 0x0000000814147810 */ /* 0x000fc60007ffe0ff */
[----:B----4-:R-:W-:Y:S01]  /*03f0*/  FFMA R7, R7, R28, R6 ;  /* 0x0000001c07077223 */ /* 0x010fe20000000006 */
[----:B------:R-:W-:-:S03]  /*0400*/  ISETP.NE.AND P1, PT, R20, RZ, PT ;  /* 0x000000ff1400720c */ /* 0x000fc60003f25270 */
[----:B-----5:R-:W-:Y:S01]  /*0410*/  FFMA R7, R8, R29, R7 ;  /* 0x0000001d08077223 */ /* 0x020fe20000000007 */
[----:B------:R-:W-:Y:S02]  /*0420*/  IADD3 R6, P2, PT, R4, 0x20, RZ ;  /* 0x0000002004067810 */ /* 0x000fe40007f5e0ff */
[----:B------:R-:W-:Y:S01]  /*0430*/  LEA R21, R2, R21, 0x3 ;  /* 0x0000001502157211 */ /* 0x000fe200078e18ff */
[----:B--2---:R-:W-:-:S04]  /*0440*/  FFMA R7, R10, R26, R7 ;  /* 0x0000001a0a077223 */ /* 0x004fc80000000007 */
[----:B------:R-:W-:-:S04]  /*0450*/  FFMA R7, R12, R9, R7 ;  /* 0x000000090c077223 */ /* 0x000fc80000000007 */
[----:B------:R-:W-:Y:S01]  /*0460*/  FFMA R14, R14, R11, R7 ;  /* 0x0000000b0e0e7223 */ /* 0x000fe20000000007 */
[----:B------:R-:W-:-:S03]  /*0470*/  IADD3.X R7, PT, PT, RZ, R5, RZ, P2, !PT ;  /* 0x00000005ff077210 */ /* 0x000fc600017fe4ff */
[----:B------:R-:W-:Y:S01]  /*0480*/  FFMA R25, R25, R16, R14 ;  /* 0x0000001019197223 */ /* 0x000fe2000000000e */
[----:B------:R-:W-:Y:S06]  /*0490*/  @P1 BRA `(.L_x_2) ;  /* 0xfffffffc005c1947 */ /* 0x000fec000383ffff */
.L_x_1:
[----:B------:R-:W-:Y:S05]  /*04a0*/  @!P0 BRA `(.L_x_0) ;  /* 0x0000000000fc8947 */ /* 0x000fea0003800000 */
[----:B------:R-:W-:Y:S02]  /*04b0*/  ISETP.GE.U32.AND P1, PT, R27, 0x4, PT ;  /* 0x000000041b00780c */ /* 0x000fe40003f26070 */
[----:B------:R-:W-:-:S04]  /*04c0*/  LOP3.LUT R16, R3, 0x3, RZ, 0xc0, !PT ;  /* 0x0000000303107812 */ /* 0x000fc800078ec0ff */
[----:B------:R-:W-:-:S07]  /*04d0*/  ISETP.NE.AND P0, PT, R16, RZ, PT ;  /* 0x000000ff1000720c */ /* 0x000fce0003f05270 */
[----:B------:R-:W-:Y:S06]  /*04e0*/  @!P1 BRA `(.L_x_3) ;  /* 0x00000000006c9947 */ /* 0x000fec0003800000 */
[----:B------:R-:W0:Y:S01]  /*04f0*/  LDC.64 R6, c[0x0][0x390] ;  /* 0x0000e400ff067b82 */ /* 0x000e220000000a00 */
[----:B------:R-:W1:Y:S01]  /*0500*/  LDCU.64 UR6, c[0x0][0x398] ;  /* 0x00007300ff0677ac */ /* 0x000e620008000a00 */
[----:B------:R-:W-:Y:S01]  /*0510*/  IMAD R5, R23, R2, R19 ;  /* 0x0000000217057224 */ /* 0x000fe200078e0213 */
[----:B------:R-:W-:-:S05]  /*0520*/  IADD3 R9, PT, PT, R18, R23, RZ ;  /* 0x0000001712097210 */ /* 0x000fca0007ffe0ff */
[----:B------:R-:W2:Y:S01]  /*0530*/  LDC.64 R14, c[0x0][0x398] ;  /* 0x0000e600ff0e7b82 */ /* 0x000ea20000000a00 */
[----:B0-----:R-:W-:Y:S01]  /*0540*/  IMAD.WIDE R6, R5, 0x4, R6 ;  /* 0x0000000405067825 */ /* 0x001fe200078e0206 */
[----:B------:R-:W-:-:S04]  /*0550*/  IADD3 R5, P1, PT, R18, R23, RZ ;  /* 0x0000001712057210 */ /* 0x000fc80007f3e0ff */
[----:B------:R-:W-:Y:S02]  /*0560*/  IADD3.X R10, PT, PT, RZ, RZ, RZ, P1, !PT ;  /* 0x000000ffff0a7210 */ /* 0x000fe40000ffe4ff */
[----:B-1----:R-:W-:Y:S01]  /*0570*/  LEA R4, P1, R5, UR6, 0x2 ;  /* 0x0000000605047c11 */ /* 0x002fe2000f8210ff */
[----:B--2---:R-:W-:-:S03]  /*0580*/  IMAD.WIDE.U32 R14, R9, 0x4, R14 ;  /* 0x00000004090e7825 */ /* 0x004fc600078e000e */
[----:B------:R-:W-:Y:S01]  /*0590*/  LEA.HI.X R5, R5, UR7, R10, 0x2, P1 ;  /* 0x0000000705057c11 */ /* 0x000fe200088f140a */
[C---:B------:R-:W-:Y:S02]  /*05a0*/  IMAD.WIDE R8, R2.reuse, 0x4, R6 ;  /* 0x0000000402087825 */ /* 0x040fe400078e0206 */
[----:B------:R-:W2:Y:S04]  /*05b0*/  LDG.E R14, desc[UR4][R14.64] ;  /* 0x000000040e0e7981 */ /* 0x000ea8000c1e1900 */
[----:B------:R-:W2:Y:S01]  /*05c0*/  LDG.E R6, desc[UR4][R6.64] ;  /* 0x0000000406067981 */ /* 0x000ea2000c1e1900 */
[----:B------:R-:W-:-:S03]  /*05d0*/  IMAD.WIDE R10, R2, 0x4, R8 ;  /* 0x00000004020a7825 */ /* 0x000fc600078e0208 */
[----:B------:R-:W3:Y:S04]  /*05e0*/  LDG.E R8, desc[UR4][R8.64] ;  /* 0x0000000408087981 */ /* 0x000ee8000c1e1900 */
[----:B------:R-:W3:Y:S01]  /*05f0*/  LDG.E R17, desc[UR4][R4.64+0x4] ;  /* 0x0000040404117981 */ /* 0x000ee2000c1e1900 */
[----:B------:R-:W-:-:S03]  /*0600*/  IMAD.WIDE R12, R2, 0x4, R10 ;  /* 0x00000004020c7825 */ /* 0x000fc600078e020a */
[----:B------:R-:W4:Y:S04]  /*0610*/  LDG.E R20, desc[UR4][R10.64] ;  /* 0x000000040a147981 */ /* 0x000f28000c1e1900 */
[----:B------:R-:W4:Y:S04]  /*0620*/  LDG.E R21, desc[UR4][R4.64+0x8] ;  /* 0x0000080404157981 */ /* 0x000f28000c1e1900 */
[----:B------:R-:W5:Y:S04]  /*0630*/  LDG.E R22, desc[UR4][R4.64+0xc] ;  /* 0x00000c0404167981 */ /* 0x000f68000c1e1900 */
[----:B------:R-:W5:Y:S01]  /*0640*/  LDG.E R12, desc[UR4][R12.64] ;  /* 0x000000040c0c7981 */ /* 0x000f62000c1e1900 */
[----:B------:R-:W-:Y:S01]  /*0650*/  IADD3 R23, PT, PT, R23, 0x4, RZ ;  /* 0x0000000417177810 */ /* 0x000fe20007ffe0ff */
[----:B--2---:R-:W-:-:S04]  /*0660*/  FFMA R25, R6, R14, R25 ;  /* 0x0000000e06197223 */ /* 0x004fc80000000019 */
[----:B---3--:R-:W-:-:S04]  /*0670*/  FFMA R17, R8, R17, R25 ;  /* 0x0000001108117223 */ /* 0x008fc80000000019 */
[----:B----4-:R-:W-:-:S04]  /*0680*/  FFMA R17, R20, R21, R17 ;  /* 0x0000001514117223 */ /* 0x010fc80000000011 */
[----:B-----5:R-:W-:-:S07]  /*0690*/  FFMA R25, R12, R22, R17 ;  /* 0x000000160c197223 */ /* 0x020fce0000000011 */
.L_x_3:
[----:B------:R-:W-:Y:S05]  /*06a0*/  @!P0 BRA `(.L_x_0) ;  /* 0x00000000007c8947 */ /* 0x000fea0003800000 */
[----:B------:R-:W-:Y:S01]  /*06b0*/  ISETP.NE.AND P1, PT, R16, 0x1, PT ;  /* 0x000000011000780c */ /* 0x000fe20003f25270 */
[----:B------:R-:W0:Y:S01]  /*06c0*/  LDC.64 R12, c[0x0][0x398] ;  /* 0x0000e600ff0c7b82 */ /* 0x000e220000000a00 */
[----:B------:R-:W-:-:S04]  /*06d0*/  LOP3.LUT R3, R3, 0x1, RZ, 0xc0, !PT ;  /* 0x0000000103037812 */ /* 0x000fc800078ec0ff */
[----:B------:R-:W-:-:S03]  /*06e0*/  ISETP.NE.U32.AND P0, PT, R3, 0x1, PT ;  /* 0x000000010300780c */ /* 0x000fc60003f05070 */
[----:B------:R-:W1:Y:S04]  /*06f0*/  LDC.64 R10, c[0x0][0x390] ;  /* 0x0000e400ff0a7b82 */ /* 0x000e680000000a00 */
[CC--:B------:R-:W-:Y:S01]  /*0700*/  @P1 IADD3 R15, PT, PT, R18.reuse, R23.reuse, RZ ;  /* 0x00000017120f1210 */ /* 0x0c0fe20007ffe0ff */
[C---:B------:R-:W-:Y:S01]  /*0710*/  @P1 IMAD R3, R23.reuse, R2, R19 ;  /* 0x0000000217031224 */ /* 0x040fe200078e0213 */
[----:B------:R-:W-:Y:S02]  /*0720*/  @P1 IADD3 R14, P2, PT, R18, R23, RZ ;  /* 0x00000017120e1210 */ /* 0x000fe40007f5e0ff */
[----:B------:R-:W2:Y:S01]  /*0730*/  @P1 LDC.64 R4, c[0x0][0x398] ;  /* 0x0000e600ff041b82 */ /* 0x000ea20000000a00 */
[----:B------:R-:W-:-:S07]  /*0740*/  @P1 IADD3 R23, PT, PT, R23, 0x2, RZ ;  /* 0x0000000217171810 */ /* 0x000fce0007ffe0ff */
[----:B------:R-:W3:Y:S01]  /*0750*/  LDC.64 R8, c[0x0][0x390] ;  /* 0x0000e400ff087b82 */ /* 0x000ee20000000a00 */
[----:B0-----:R-:W-:Y:S01]  /*0760*/  @P1 IMAD.WIDE.U32 R12, R15, 0x4, R12 ;  /* 0x000000040f0c1825 */ /* 0x001fe200078e000c */
[----:B------:R-:W-:-:S05]  /*0770*/  @P1 IADD3.X R15, PT, PT, RZ, RZ, RZ, P2, !PT ;  /* 0x000000ffff0f1210 */ /* 0x000fca00017fe4ff */
[----:B------:R-:W4:Y:S01]  /*0780*/  @P1 LDG.E R12, desc[UR4][R12.64] ;  /* 0x000000040c0c1981 */ /* 0x000f22000c1e1900 */
[----:B------:R-:W0:Y:S01]  /*0790*/  LDC.64 R6, c[0x0][0x398] ;  /* 0x0000e600ff067b82 */ /* 0x000e220000000a00 */
[----:B-1----:R-:W-:Y:S01]  /*07a0*/  @P1 IMAD.WIDE R10, R3, 0x4, R10 ;  /* 0x00000004030a1825 */ /* 0x002fe200078e020a */
[----:B------:R-:W-:Y:S02]  /*07b0*/  @!P0 IADD3 R3, PT, PT, R18, R23, RZ ;  /* 0x0000001712038210 */ /* 0x000fe40007ffe0ff */
[C---:B--2---:R-:W-:Y:S01]  /*07c0*/  @P1 LEA R4, P2, R14.reuse, R4, 0x2 ;  /* 0x000000040e041211 */ /* 0x044fe200078410ff */
[----:B------:R-:W-:Y:S01]  /*07d0*/  @!P0 IMAD R23, R23, R2, R19 ;  /* 0x0000000217178224 */ /* 0x000fe200078e0213 */
[----:B------:R-:W4:Y:S02]  /*07e0*/  @P1 LDG.E R16, desc[UR4][R10.64] ;  /* 0x000000040a101981 */ /* 0x000f24000c1e1900 */
[----:B------:R-:W-:Y:S01]  /*07f0*/  @P1 LEA.HI.X R5, R14, R5, R15, 0x2, P2 ;  /* 0x000000050e051211 */ /* 0x000fe200010f140f */
[----:B------:R-:W-:-:S04]  /*0800*/  @P1 IMAD.WIDE R14, R2, 0x4, R10 ;  /* 0x00000004020e1825 */ /* 0x000fc800078e020a */
[----:B---3--:R-:W-:Y:S01]  /*0810*/  @!P0 IMAD.WIDE R8, R23, 0x4, R8 ;  /* 0x0000000417088825 */ /* 0x008fe200078e0208 */
[----:B------:R-:W2:Y:S04]  /*0820*/  @P1 LDG.E R4, desc[UR4][R4.64+0x4] ;  /* 0x0000040404041981 */ /* 0x000ea8000c1e1900 */
[----:B------:R-:W2:Y:S01]  /*0830*/  @P1 LDG.E R15, desc[UR4][R14.64] ;  /* 0x000000040e0f1981 */ /* 0x000ea2000c1e1900 */
[----:B0-----:R-:W-:-:S03]  /*0840*/  @!P0 IMAD.WIDE.U32 R6, R3, 0x4, R6 ;  /* 0x0000000403068825 */ /* 0x001fc600078e0006 */
[----:B------:R-:W3:Y:S04]  /*0850*/  @!P0 LDG.E R8, desc[UR4][R8.64] ;  /* 0x0000000408088981 */ /* 0x000ee8000c1e1900 */
[----:B------:R-:W3:Y:S01]  /*0860*/  @!P0 LDG.E R6, desc[UR4][R6.64] ;  /* 0x0000000406068981 */ /* 0x000ee2000c1e1900 */
[----:B----4-:R-:W-:-:S04]  /*0870*/  @P1 FFMA R12, R16, R12, R25 ;  /* 0x0000000c100c1223 */ /* 0x010fc80000000019 */
[----:B--2---:R-:W-:-:S04]  /*0880*/  @P1 FFMA R25, R15, R4, R12 ;  /* 0x000000040f191223 */ /* 0x004fc8000000000c */
[----:B---3--:R-:W-:-:S07]  /*0890*/  @!P0 FFMA R25, R8, R6, R25 ;  /* 0x0000000608198223 */ /* 0x008fce0000000019 */
.L_x_0:
[----:B------:R-:W0:Y:S01]  /*08a0*/  LDC.64 R4, c[0x0][0x3a8] ;  /* 0x0000ea00ff047b82 */ /* 0x000e220000000a00 */
[----:B------:R-:W-:Y:S01]  /*08b0*/  IMAD R3, R0, R2, R19 ;  /* 0x0000000200037224 */ /* 0x000fe200078e0213 */
[----:B------:R-:W1:Y:S01]  /*08c0*/  LDCU UR6, c[0x0][0x3a0] ;  /* 0x00007400ff0677ac */ /* 0x000e620008000800 */
[----:B------:R-:W2:Y:S02]  /*08d0*/  LDCU UR7, c[0x0][0x38c] ;  /* 0x00007180ff0777ac */ /* 0x000ea40008000800 */
[----:B0-----:R-:W-:-:S05]  /*08e0*/  IMAD.WIDE R2, R3, 0x4, R4 ;  /* 0x0000000403027825 */ /* 0x001fca00078e0204 */
[----:B------:R-:W1:Y:S02]  /*08f0*/  LDG.E R0, desc[UR4][R2.64] ;  /* 0x0000000402007981 */ /* 0x000e64000c1e1900 */
[----:B-1----:R-:W-:-:S04]  /*0900*/  FMUL R0, R0, UR6 ;  /* 0x0000000600007c20 */ /* 0x002fc80008400000 */
[----:B--2---:R-:W-:-:S05]  /*0910*/  FFMA R25, R25, UR7, R0 ;  /* 0x0000000719197c23 */ /* 0x004fca0008000000 */
[----:B------:R-:W-:Y:S01]  /*0920*/  STG.E desc[UR4][R2.64], R25 ;  /* 0x0000001902007986 */ /* 0x000fe2000c101904 */
[----:B------:R-:W-:Y:S05]  /*0930*/  EXIT ;  /* 0x000000000000794d */ /* 0x000fea0003800000 */
.L_x_4:
[----:B------:R-:W-:-:S00]  /*0940*/  BRA `(.L_x_4) ;  /* 0xfffffffc00fc7947 */ /* 0x000fc0000383ffff */
[----:B------:R-:W-:-:S00]  /*0950*/  NOP ;  /* 0x0000000000007918 */ /* 0x000fc00000000000 */
        /* <DEDUP_REMOVED lines=10> */
.L_x_5:


//--------------------- .nv.shared.reserved.0     --------------------------
	.section	.nv.shared.reserved.0,"aw",@nobits
	.weak		__nv_reservedSMEM_offset_0_alias
	.size		__nv_reservedSMEM_offset_0_alias, 0, 64
	.other		__nv_reservedSMEM_offset_0_alias,@"STO_CUDA_RESERVED_SHARED STV_DEFAULT"
__nv_reservedSMEM_offset_0_alias:
	.zero		0
	.zero		64


//--------------------- .nv.constant0._Z14mysgemm_nativeiiifPfS_fS_ --------------------------
	.section	.nv.constant0._Z14mysgemm_nativeiiifPfS_fS_,"a",@progbits
	.sectionflags	@""
	.align	4
.nv.constant0._Z14mysgemm_nativeiiifPfS_fS_:
	.zero		944


//--------------------- SYMBOLS --------------------------

	.type		.nv.reservedSmem.offset0,@object
	.size		.nv.reservedSmem.offset0,0x4
